//
// Generated by NVIDIA NVVM Compiler
//
// Compiler Build ID: CL-36424714
// Cuda compilation tools, release 13.0, V13.0.88
// Based on NVVM 20.0.0
//

.version 9.0
.target sm_100
.address_size 64

	// .globl	_Z10dot8KernelPK6__halfS1_fPf
// _ZZ10dot8KernelPK6__halfS1_fPfE10shared_sum has been demoted

.visible .entry _Z10dot8KernelPK6__halfS1_fPf(
	.param .u64 .ptr .align 1 _Z10dot8KernelPK6__halfS1_fPf_param_0,
	.param .u64 .ptr .align 1 _Z10dot8KernelPK6__halfS1_fPf_param_1,
	.param .f32 _Z10dot8KernelPK6__halfS1_fPf_param_2,
	.param .u64 .ptr .align 1 _Z10dot8KernelPK6__halfS1_fPf_param_3
)
{
	.reg .pred 	%p<4>;
	.reg .b16 	%rs<3>;
	.reg .b32 	%r<3>;
	.reg .b32 	%f<8>;
	.reg .b64 	%rd<10>;
	// demoted variable
	.shared .align 4 .f32 _ZZ10dot8KernelPK6__halfS1_fPfE10shared_sum;
	ld.param.u64 	%rd1, [_Z10dot8KernelPK6__halfS1_fPf_param_0];
	ld.param.u64 	%rd2, [_Z10dot8KernelPK6__halfS1_fPf_param_1];
	ld.param.f32 	%f1, [_Z10dot8KernelPK6__halfS1_fPf_param_2];
	ld.param.u64 	%rd3, [_Z10dot8KernelPK6__halfS1_fPf_param_3];
	mov.u32 	%r1, %tid.x;
	setp.ne.s32 	%p1, %r1, 0;
	@%p1 bra 	$L__BB0_2;
	mov.b32 	%r2, 0;
	st.shared.u32 	[_ZZ10dot8KernelPK6__halfS1_fPfE10shared_sum], %r2;
$L__BB0_2:
	bar.sync 	0;
	setp.gt.u32 	%p2, %r1, 7;
	@%p2 bra 	$L__BB0_4;
	cvta.to.global.u64 	%rd4, %rd1;
	mul.wide.u32 	%rd5, %r1, 2;
	add.s64 	%rd6, %rd4, %rd5;
	ld.global.u16 	%rs1, [%rd6];
	// begin inline asm
	{  cvt.f32.f16 %f2, %rs1;}

	// end inline asm
	cvta.to.global.u64 	%rd7, %rd2;
	add.s64 	%rd8, %rd7, %rd5;
	ld.global.u16 	%rs2, [%rd8];
	// begin inline asm
	{  cvt.f32.f16 %f3, %rs2;}

	// end inline asm
	mul.f32 	%f4, %f2, %f3;
	atom.shared.add.f32 	%f5, [_ZZ10dot8KernelPK6__halfS1_fPfE10shared_sum], %f4;
$L__BB0_4:
	setp.ne.s32 	%p3, %r1, 0;
	bar.sync 	0;
	@%p3 bra 	$L__BB0_6;
	ld.shared.f32 	%f6, [_ZZ10dot8KernelPK6__halfS1_fPfE10shared_sum];
	add.f32 	%f7, %f1, %f6;
	cvta.to.global.u64 	%rd9, %rd3;
	st.global.f32 	[%rd9], %f7;
$L__BB0_6:
	ret;

}


// ===== COMPILED SASS (sm_100) =====

	.target	sm_100

	.elftype	@"ET_EXEC"


//--------------------- .note.nv.tkinfo           --------------------------
	.section	.note.nv.tkinfo,"",@"SHT_NOTE"
	.sectionflags	@"SHF_NOTE_NV_TKINFO"
	.tkinfo
        /*0018*/ 	.word	0x00000002
        /*0030*/ 	.string	""
        /*0030*/ 	.string	"ptxas"
        /*0030*/ 	.string	"Cuda compilation tools, release 13.0, V13.0.88"
        /*0030*/ 	.string	"Build cuda_13.0.r13.0/compiler.36424714_0"
        /*0030*/ 	.string	"-arch sm_100 -m 64 "



//--------------------- .note.nv.cuinfo           --------------------------
	.section	.note.nv.cuinfo,"",@"SHT_NOTE"
	.sectionflags	@"SHF_NOTE_NV_CUINFO"
        /*0018*/ 	.short	0x0002
        /*001a*/ 	.short	0x0064
        /*001c*/ 	.short	0x0082
	.zero		2


//--------------------- .nv.info                  --------------------------
	.section	.nv.info,"",@"SHT_CUDA_INFO"
	.align	4


	//----- nvinfo : EIATTR_REGCOUNT
	.align		4
        /*0000*/ 	.byte	0x04, 0x2f
        /*0002*/ 	.short	(.L_1 - .L_0)
	.align		4
.L_0:
        /*0004*/ 	.word	index@(_Z10dot8KernelPK6__halfS1_fPf)
        /*0008*/ 	.word	0x0000000c


	//----- nvinfo : EIATTR_FRAME_SIZE
	.align		4
.L_1:
        /*000c*/ 	.byte	0x04, 0x11
        /*000e*/ 	.short	(.L_3 - .L_2)
	.align		4
.L_2:
        /*0010*/ 	.word	index@(_Z10dot8KernelPK6__halfS1_fPf)
        /*0014*/ 	.word	0x00000000


	//----- nvinfo : EIATTR_MIN_STACK_SIZE
	.align		4
.L_3:
        /*0018*/ 	.byte	0x04, 0x12
        /*001a*/ 	.short	(.L_5 - .L_4)
	.align		4
.L_4:
        /*001c*/ 	.word	index@(_Z10dot8KernelPK6__halfS1_fPf)
        /*0020*/ 	.word	0x00000000
.L_5:


//--------------------- .nv.compat                --------------------------
	.section	.nv.compat,"",@"SHT_CUDA_COMPAT_INFO"
	.align	4
        /*0000*/ 	.byte	0x02, 0x09, 0x00, 0x00, 0x02, 0x02, 0x01, 0x00, 0x02, 0x05, 0x05, 0x00, 0x03, 0x07, 0x01, 0x01
        /*0010*/ 	.byte	0x02, 0x03, 0x00, 0x00, 0x02, 0x06, 0x01, 0x00, 0x04, 0x0b, 0x08, 0x00, 0x09, 0x00, 0x00, 0x00
        /*0020*/ 	.byte	0x00, 0x00, 0x00, 0x00


//--------------------- .nv.info._Z10dot8KernelPK6__halfS1_fPf --------------------------
	.section	.nv.info._Z10dot8KernelPK6__halfS1_fPf,"",@"SHT_CUDA_INFO"
	.sectionflags	@""
	.align	4


	//----- nvinfo : EIATTR_CUDA_API_VERSION
	.align		4
        /*0000*/ 	.byte	0x04, 0x37
        /*0002*/ 	.short	(.L_7 - .L_6)
.L_6:
        /*0004*/ 	.word	0x00000082


	//----- nvinfo : EIATTR_KPARAM_INFO
	.align		4
.L_7:
        /*0008*/ 	.byte	0x04, 0x17
        /*000a*/ 	.short	(.L_9 - .L_8)
.L_8:
        /*000c*/ 	.word	0x00000000
        /*0010*/ 	.short	0x0003
        /*0012*/ 	.short	0x0018
        /*0014*/ 	.byte	0x00, 0xf5, 0x21, 0x00


	//----- nvinfo : EIATTR_KPARAM_INFO
	.align		4
.L_9:
        /*0018*/ 	.byte	0x04, 0x17
        /*001a*/ 	.short	(.L_11 - .L_10)
.L_10:
        /*001c*/ 	.word	0x00000000
        /*0020*/ 	.short	0x0002
        /*0022*/ 	.short	0x0010
        /*0024*/ 	.byte	0x00, 0xf0, 0x11, 0x00


	//----- nvinfo : EIATTR_KPARAM_INFO
	.align		4
.L_11:
        /*0028*/ 	.byte	0x04, 0x17
        /*002a*/ 	.short	(.L_13 - .L_12)
.L_12:
        /*002c*/ 	.word	0x00000000
        /*0030*/ 	.short	0x0001
        /*0032*/ 	.short	0x0008
        /*0034*/ 	.byte	0x00, 0xf5, 0x21, 0x00


	//----- nvinfo : EIATTR_KPARAM_INFO
	.align		4
.L_13:
        /*0038*/ 	.byte	0x04, 0x17
        /*003a*/ 	.short	(.L_15 - .L_14)
.L_14:
        /*003c*/ 	.word	0x00000000
        /*0040*/ 	.short	0x0000
        /*0042*/ 	.short	0x0000
        /*0044*/ 	.byte	0x00, 0xf5, 0x21, 0x00


	//----- nvinfo : EIATTR_SPARSE_MMA_MASK
	.align		4
.L_15:
        /*0048*/ 	.byte	0x03, 0x50
        /*004a*/ 	.short	0x0000


	//----- nvinfo : EIATTR_MAXREG_COUNT
	.align		4
        /*004c*/ 	.byte	0x03, 0x1b
        /*004e*/ 	.short	0x00ff


	//----- nvinfo : EIATTR_NUM_BARRIERS
	.align		4
        /*0050*/ 	.byte	0x02, 0x4c
        /*0052*/ 	.byte	0x01
	.zero		1


	//----- nvinfo : EIATTR_MERCURY_ISA_VERSION
	.align		4
        /*0054*/ 	.byte	0x03, 0x5f
        /*0056*/ 	.short	0x0101


	//----- nvinfo : EIATTR_VRC_CTA_INIT_COUNT
	.align		4
        /*0058*/ 	.byte	0x02, 0x4a
	.zero		1
	.zero		1


	//----- nvinfo : EIATTR_EXIT_INSTR_OFFSETS
	.align		4
        /*005c*/ 	.byte	0x04, 0x1c
        /*005e*/ 	.short	(.L_17 - .L_16)


	//   ....[0]....
.L_16:
        /*0060*/ 	.word	0x000001e0


	//   ....[1]....
        /*0064*/ 	.word	0x00000270


	//----- nvinfo : EIATTR_CRS_STACK_SIZE
	.align		4
.L_17:
        /*0068*/ 	.byte	0x04, 0x1e
        /*006a*/ 	.short	(.L_19 - .L_18)
.L_18:
        /*006c*/ 	.word	0x00000000


	//----- nvinfo : EIATTR_CBANK_PARAM_SIZE
	.align		4
.L_19:
        /*0070*/ 	.byte	0x03, 0x19
        /*0072*/ 	.short	0x0020


	//----- nvinfo : EIATTR_PARAM_CBANK
	.align		4
        /*0074*/ 	.byte	0x04, 0x0a
        /*0076*/ 	.short	(.L_21 - .L_20)
	.align		4
.L_20:
        /*0078*/ 	.word	index@(.nv.constant0._Z10dot8KernelPK6__halfS1_fPf)
        /*007c*/ 	.short	0x0380
        /*007e*/ 	.short	0x0020


	//----- nvinfo : EIATTR_SW_WAR
	.align		4
.L_21:
        /*0080*/ 	.byte	0x04, 0x36
        /*0082*/ 	.short	(.L_23 - .L_22)
.L_22:
        /*0084*/ 	.word	0x00000008
.L_23:


//--------------------- .nv.callgraph             --------------------------
	.section	.nv.callgraph,"",@"SHT_CUDA_CALLGRAPH"
	.align	4
	.sectionentsize	8
	.align		4
        /*0000*/ 	.word	0x00000000
	.align		4
        /*0004*/ 	.word	0xffffffff
	.align		4
        /*0008*/ 	.word	0x00000000
	.align		4
        /*000c*/ 	.word	0xfffffffe
	.align		4
        /*0010*/ 	.word	0x00000000
	.align		4
        /*0014*/ 	.word	0xfffffffd
	.align		4
        /*0018*/ 	.word	0x00000000
	.align		4
        /*001c*/ 	.word	0xfffffffc


//--------------------- .text._Z10dot8KernelPK6__halfS1_fPf --------------------------
	.section	.text._Z10dot8KernelPK6__halfS1_fPf,"ax",@progbits
	.align	128
        .global         _Z10dot8KernelPK6__halfS1_fPf
        .type           _Z10dot8KernelPK6__halfS1_fPf,@function
        .size           _Z10dot8KernelPK6__halfS1_fPf,(.L_x_4 - _Z10dot8KernelPK6__halfS1_fPf)
        .other          _Z10dot8KernelPK6__halfS1_fPf,@"STO_CUDA_ENTRY STV_DEFAULT"
_Z10dot8KernelPK6__halfS1_fPf:
.text._Z10dot8KernelPK6__halfS1_fPf:
[----:B------:R-:W-:Y:S01]  /*0000*/  LDC R1, c[0x0][0x37c] ;  /* 0x0000df00ff017b82 */ /* 0x000fe20000000800 */
[----:B------:R-:W0:Y:S01]  /*0010*/  S2R R7, SR_TID.X ;  /* 0x0000000000077919 */ /* 0x000e220000002100 */
[----:B------:R-:W1:Y:S01]  /*0020*/  LDCU.64 UR6, c[0x0][0x358] ;  /* 0x00006b00ff0677ac */ /* 0x000e620008000a00 */
[----:B------:R-:W-:Y:S01]  /*0030*/  BSSY.RECONVERGENT B0, `(.L_x_0) ;  /* 0x0000019000007945 */ /* 0x000fe20003800200 */
[C---:B0-----:R-:W-:Y:S02]  /*0040*/  ISETP.NE.AND P0, PT, R7.reuse, RZ, PT ;  /* 0x000000ff0700720c */ /* 0x041fe40003f05270 */
[----:B------:R-:W-:-:S11]  /*0050*/  ISETP.GT.U32.AND P1, PT, R7, 0x7, PT ;  /* 0x000000070700780c */ /* 0x000fd60003f24070 */
[----:B------:R-:W0:Y:S01]  /*0060*/  @!P0 S2R R3, SR_CgaCtaId ;  /* 0x0000000000038919 */ /* 0x000e220000008800 */
[----:B------:R-:W-:-:S04]  /*0070*/  @!P0 MOV R0, 0x400 ;  /* 0x0000040000008802 */ /* 0x000fc80000000f00 */
[----:B0-----:R-:W-:-:S05]  /*0080*/  @!P0 LEA R0, R3, R0, 0x18 ;  /* 0x0000000003008211 */ /* 0x001fca00078ec0ff */
[----:B------:R0:W-:Y:S01]  /*0090*/  @!P0 STS [R0], RZ ;  /* 0x000000ff00008388 */ /* 0x0001e20000000800 */
[----:B------:R-:W-:Y:S06]  /*00a0*/  BAR.SYNC.DEFER_BLOCKING 0x0 ;  /* 0x0000000000007b1d */ /* 0x000fec0000010000 */
[----:B-1----:R-:W-:Y:S05]  /*00b0*/  @P1 BRA `(.L_x_1) ;  /* 0x0000000000401947 */ /* 0x002fea0003800000 */
[----:B------:R-:W1:Y:S08]  /*00c0*/  LDC.64 R2, c[0x0][0x380] ;  /* 0x0000e000ff027b82 */ /* 0x000e700000000a00 */
[----:B------:R-:W2:Y:S01]  /*00d0*/  LDC.64 R4, c[0x0][0x388] ;  /* 0x0000e200ff047b82 */ /* 0x000ea20000000a00 */
[----:B-1----:R-:W-:-:S06]  /*00e0*/  IMAD.WIDE.U32 R2, R7, 0x2, R2 ;  /* 0x0000000207027825 */ /* 0x002fcc00078e0002 */
[----:B------:R-:W0:Y:S01]  /*00f0*/  LDG.E.U16 R2, desc[UR6][R2.64] ;  /* 0x0000000602027981 */ /* 0x000e22000c1e1500 */
[----:B--2---:R-:W-:-:S06]  /*0100*/  IMAD.WIDE.U32 R4, R7, 0x2, R4 ;  /* 0x0000000207047825 */ /* 0x004fcc00078e0004 */
[----:B------:R-:W2:Y:S01]  /*0110*/  LDG.E.U16 R4, desc[UR6][R4.64] ;  /* 0x0000000604047981 */ /* 0x000ea2000c1e1500 */
[----:B------:R-:W1:Y:S01]  /*0120*/  S2R R9, SR_CgaCtaId ;  /* 0x0000000000097919 */ /* 0x000e620000008800 */
[----:B------:R-:W-:-:S04]  /*0130*/  MOV R6, 0x400 ;  /* 0x0000040000067802 */ /* 0x000fc80000000f00 */
[----:B-1----:R-:W-:Y:S01]  /*0140*/  LEA R6, R9, R6, 0x18 ;  /* 0x0000000609067211 */ /* 0x002fe200078ec0ff */
[----:B0-----:R-:W-:Y:S02]  /*0150*/  HADD2.F32 R0, -RZ, R2.H0_H0 ;  /* 0x20000002ff007230 */ /* 0x001fe40000004100 */
[----:B--2---:R-:W-:-:S05]  /*0160*/  HADD2.F32 R7, -RZ, R4.H0_H0 ;  /* 0x20000004ff077230 */ /* 0x004fca0000004100 */
[----:B------:R-:W-:-:S07]  /*0170*/  FMUL R7, R0, R7 ;  /* 0x0000000700077220 */ /* 0x000fce0000400000 */
.L_x_2:
[----:B------:R-:W0:Y:S02]  /*0180*/  LDS R2, [R6] ;  /* 0x0000000006027984 */ /* 0x000e240000000800 */
[----:B0-----:R-:W-:-:S05]  /*0190*/  FADD R3, R7, R2 ;  /* 0x0000000207037221 */ /* 0x001fca0000000000 */
[----:B------:R-:W0:Y:S02]  /*01a0*/  ATOMS.CAST.SPIN P1, [R6], R2, R3 ;  /* 0x000000020600758d */ /* 0x000e240001820003 */
[----:B0-----:R-:W-:Y:S05]  /*01b0*/  @!P1 BRA `(.L_x_2) ;  /* 0xfffffffc00f09947 */ /* 0x001fea000383ffff */
.L_x_1:
[----:B------:R-:W-:Y:S05]  /*01c0*/  BSYNC.RECONVERGENT B0 ;  /* 0x0000000000007941 */ /* 0x000fea0003800200 */
.L_x_0:
[----:B------:R-:W-:Y:S06]  /*01d0*/  BAR.SYNC.DEFER_BLOCKING 0x0 ;  /* 0x0000000000007b1d */ /* 0x000fec0000010000 */
[----:B------:R-:W-:Y:S05]  /*01e0*/  @P0 EXIT ;  /* 0x000000000000094d */ /* 0x000fea0003800000 */
[----:B------:R-:W1:Y:S01]  /*01f0*/  S2UR UR5, SR_CgaCtaId ;  /* 0x00000000000579c3 */ /* 0x000e620000008800 */
[----:B------:R-:W-:-:S07]  /*0200*/  UMOV UR4, 0x400 ;  /* 0x0000040000047882 */ /* 0x000fce0000000000 */
[----:B------:R-:W2:Y:S01]  /*0210*/  LDC.64 R2, c[0x0][0x398] ;  /* 0x0000e600ff027b82 */ /* 0x000ea20000000a00 */
[----:B-1----:R-:W-:-:S09]  /*0220*/  ULEA UR4, UR5, UR4, 0x18 ;  /* 0x0000000405047291 */ /* 0x002fd2000f8ec0ff */
[----:B0-----:R-:W0:Y:S02]  /*0230*/  LDS R0, [UR4] ;  /* 0x00000004ff007984 */ /* 0x001e240008000800 */
[----:B------:R-:W0:Y:S02]  /*0240*/  LDCU UR4, c[0x0][0x390] ;  /* 0x00007200ff0477ac */ /* 0x000e240008000800 */
[----:B0-----:R-:W-:-:S05]  /*0250*/  FADD R5, R0, UR4 ;  /* 0x0000000400057e21 */ /* 0x001fca0008000000 */
[----:B--2---:R-:W-:Y:S01]  /*0260*/  STG.E desc[UR6][R2.64], R5 ;  /* 0x0000000502007986 */ /* 0x004fe2000c101906 */
[----:B------:R-:W-:Y:S05]  /*0270*/  EXIT ;  /* 0x000000000000794d */ /* 0x000fea0003800000 */
.L_x_3:
[----:B------:R-:W-:-:S00]  /*0280*/  BRA `(.L_x_3) ;  /* 0xfffffffc00fc7947 */ /* 0x000fc0000383ffff */
[----:B------:R-:W-:-:S00]  /*0290*/  NOP ;  /* 0x0000000000007918 */ /* 0x000fc00000000000 */
        /* <DEDUP_REMOVED lines=14> */
.L_x_4:


//--------------------- .nv.shared._Z10dot8KernelPK6__halfS1_fPf --------------------------
	.section	.nv.shared._Z10dot8KernelPK6__halfS1_fPf,"aw",@nobits
	.sectionflags	@""
	.align	4
.nv.shared._Z10dot8KernelPK6__halfS1_fPf:
	.zero		1028


//--------------------- .nv.shared.reserved.0     --------------------------
	.section	.nv.shared.reserved.0,"aw",@nobits
	.weak		__nv_reservedSMEM_offset_0_alias
	.size		__nv_reservedSMEM_offset_0_alias, 0, 64
	.other		__nv_reservedSMEM_offset_0_alias,@"STO_CUDA_RESERVED_SHARED STV_DEFAULT"
__nv_reservedSMEM_offset_0_alias:
	.zero		0
	.zero		64


//--------------------- .nv.constant0._Z10dot8KernelPK6__halfS1_fPf --------------------------
	.section	.nv.constant0._Z10dot8KernelPK6__halfS1_fPf,"a",@progbits
	.sectionflags	@""
	.align	4
.nv.constant0._Z10dot8KernelPK6__halfS1_fPf:
	.zero		928


//--------------------- SYMBOLS --------------------------

	.type		.nv.reservedSmem.offset0,@object
	.size		.nv.reservedSmem.offset0,0x4
	.type		.nv.reservedSmem.cap,@object
	.size		.nv.reservedSmem.cap,0x4
